//
// Generated by NVIDIA NVVM Compiler
//
// Compiler Build ID: CL-36424714
// Cuda compilation tools, release 13.0, V13.0.88
// Based on NVVM 20.0.0
//

.version 9.0
.target sm_100
.address_size 64

	// .globl	_Z6kernelPiS_S_

.visible .entry _Z6kernelPiS_S_(
	.param .u64 .ptr .align 1 _Z6kernelPiS_S__param_0,
	.param .u64 .ptr .align 1 _Z6kernelPiS_S__param_1,
	.param .u64 .ptr .align 1 _Z6kernelPiS_S__param_2
)
{
	.reg .pred 	%p<2>;
	.reg .b32 	%r<5>;
	.reg .b64 	%rd<11>;

	ld.param.u64 	%rd1, [_Z6kernelPiS_S__param_0];
	ld.param.u64 	%rd2, [_Z6kernelPiS_S__param_1];
	ld.param.u64 	%rd3, [_Z6kernelPiS_S__param_2];
	mov.u32 	%r1, %ctaid.x;
	setp.gt.u32 	%p1, %r1, 9;
	@%p1 bra 	$L__BB0_2;
	cvta.to.global.u64 	%rd4, %rd1;
	cvta.to.global.u64 	%rd5, %rd2;
	cvta.to.global.u64 	%rd6, %rd3;
	mul.wide.u32 	%rd7, %r1, 4;
	add.s64 	%rd8, %rd4, %rd7;
	ld.global.u32 	%r2, [%rd8];
	add.s64 	%rd9, %rd5, %rd7;
	ld.global.u32 	%r3, [%rd9];
	add.s32 	%r4, %r3, %r2;
	add.s64 	%rd10, %rd6, %rd7;
	st.global.u32 	[%rd10], %r4;
$L__BB0_2:
	ret;

}


// ===== COMPILED SASS (sm_100) =====

	.target	sm_100

	.elftype	@"ET_EXEC"


//--------------------- .note.nv.tkinfo           --------------------------
	.section	.note.nv.tkinfo,"",@"SHT_NOTE"
	.sectionflags	@"SHF_NOTE_NV_TKINFO"
	.tkinfo
        /*0018*/ 	.word	0x00000002
        /*0030*/ 	.string	""
        /*0030*/ 	.string	"ptxas"
        /*0030*/ 	.string	"Cuda compilation tools, release 13.0, V13.0.88"
        /*0030*/ 	.string	"Build cuda_13.0.r13.0/compiler.36424714_0"
        /*0030*/ 	.string	"-arch sm_100 -m 64 "



//--------------------- .note.nv.cuinfo           --------------------------
	.section	.note.nv.cuinfo,"",@"SHT_NOTE"
	.sectionflags	@"SHF_NOTE_NV_CUINFO"
        /*0018*/ 	.short	0x0002
        /*001a*/ 	.short	0x0064
        /*001c*/ 	.short	0x0082
	.zero		2


//--------------------- .nv.info                  --------------------------
	.section	.nv.info,"",@"SHT_CUDA_INFO"
	.align	4


	//----- nvinfo : EIATTR_REGCOUNT
	.align		4
        /*0000*/ 	.byte	0x04, 0x2f
        /*0002*/ 	.short	(.L_1 - .L_0)
	.align		4
.L_0:
        /*0004*/ 	.word	index@(_Z6kernelPiS_S_)
        /*0008*/ 	.word	0x0000000c


	//----- nvinfo : EIATTR_FRAME_SIZE
	.align		4
.L_1:
        /*000c*/ 	.byte	0x04, 0x11
        /*000e*/ 	.short	(.L_3 - .L_2)
	.align		4
.L_2:
        /*0010*/ 	.word	index@(_Z6kernelPiS_S_)
        /*0014*/ 	.word	0x00000000


	//----- nvinfo : EIATTR_MIN_STACK_SIZE
	.align		4
.L_3:
        /*0018*/ 	.byte	0x04, 0x12
        /*001a*/ 	.short	(.L_5 - .L_4)
	.align		4
.L_4:
        /*001c*/ 	.word	index@(_Z6kernelPiS_S_)
        /*0020*/ 	.word	0x00000000
.L_5:


//--------------------- .nv.compat                --------------------------
	.section	.nv.compat,"",@"SHT_CUDA_COMPAT_INFO"
	.align	4
        /*0000*/ 	.byte	0x02, 0x09, 0x00, 0x00, 0x02, 0x02, 0x01, 0x00, 0x02, 0x05, 0x05, 0x00, 0x03, 0x07, 0x01, 0x01
        /*0010*/ 	.byte	0x02, 0x03, 0x00, 0x00, 0x02, 0x06, 0x01, 0x00, 0x04, 0x0b, 0x08, 0x00, 0x09, 0x00, 0x00, 0x00
        /*0020*/ 	.byte	0x00, 0x00, 0x00, 0x00


//--------------------- .nv.info._Z6kernelPiS_S_  --------------------------
	.section	.nv.info._Z6kernelPiS_S_,"",@"SHT_CUDA_INFO"
	.sectionflags	@""
	.align	4


	//----- nvinfo : EIATTR_CUDA_API_VERSION
	.align		4
        /*0000*/ 	.byte	0x04, 0x37
        /*0002*/ 	.short	(.L_7 - .L_6)
.L_6:
        /*0004*/ 	.word	0x00000082


	//----- nvinfo : EIATTR_KPARAM_INFO
	.align		4
.L_7:
        /*0008*/ 	.byte	0x04, 0x17
        /*000a*/ 	.short	(.L_9 - .L_8)
.L_8:
        /*000c*/ 	.word	0x00000000
        /*0010*/ 	.short	0x0002
        /*0012*/ 	.short	0x0010
        /*0014*/ 	.byte	0x00, 0xf5, 0x21, 0x00


	//----- nvinfo : EIATTR_KPARAM_INFO
	.align		4
.L_9:
        /*0018*/ 	.byte	0x04, 0x17
        /*001a*/ 	.short	(.L_11 - .L_10)
.L_10:
        /*001c*/ 	.word	0x00000000
        /*0020*/ 	.short	0x0001
        /*0022*/ 	.short	0x0008
        /*0024*/ 	.byte	0x00, 0xf5, 0x21, 0x00


	//----- nvinfo : EIATTR_KPARAM_INFO
	.align		4
.L_11:
        /*0028*/ 	.byte	0x04, 0x17
        /*002a*/ 	.short	(.L_13 - .L_12)
.L_12:
        /*002c*/ 	.word	0x00000000
        /*0030*/ 	.short	0x0000
        /*0032*/ 	.short	0x0000
        /*0034*/ 	.byte	0x00, 0xf5, 0x21, 0x00


	//----- nvinfo : EIATTR_SPARSE_MMA_MASK
	.align		4
.L_13:
        /*0038*/ 	.byte	0x03, 0x50
        /*003a*/ 	.short	0x0000


	//----- nvinfo : EIATTR_MAXREG_COUNT
	.align		4
        /*003c*/ 	.byte	0x03, 0x1b
        /*003e*/ 	.short	0x00ff


	//----- nvinfo : EIATTR_MERCURY_ISA_VERSION
	.align		4
        /*0040*/ 	.byte	0x03, 0x5f
        /*0042*/ 	.short	0x0101


	//----- nvinfo : EIATTR_VRC_CTA_INIT_COUNT
	.align		4
        /*0044*/ 	.byte	0x02, 0x4a
	.zero		1
	.zero		1


	//----- nvinfo : EIATTR_EXIT_INSTR_OFFSETS
	.align		4
        /*0048*/ 	.byte	0x04, 0x1c
        /*004a*/ 	.short	(.L_15 - .L_14)


	//   ....[0]....
.L_14:
        /*004c*/ 	.word	0x00000030


	//   ....[1]....
        /*0050*/ 	.word	0x000000f0


	//----- nvinfo : EIATTR_CBANK_PARAM_SIZE
	.align		4
.L_15:
        /*0054*/ 	.byte	0x03, 0x19
        /*0056*/ 	.short	0x0018


	//----- nvinfo : EIATTR_PARAM_CBANK
	.align		4
        /*0058*/ 	.byte	0x04, 0x0a
        /*005a*/ 	.short	(.L_17 - .L_16)
	.align		4
.L_16:
        /*005c*/ 	.word	index@(.nv.constant0._Z6kernelPiS_S_)
        /*0060*/ 	.short	0x0380
        /*0062*/ 	.short	0x0018


	//----- nvinfo : EIATTR_SW_WAR
	.align		4
.L_17:
        /*0064*/ 	.byte	0x04, 0x36
        /*0066*/ 	.short	(.L_19 - .L_18)
.L_18:
        /*0068*/ 	.word	0x00000008
.L_19:


//--------------------- .nv.callgraph             --------------------------
	.section	.nv.callgraph,"",@"SHT_CUDA_CALLGRAPH"
	.align	4
	.sectionentsize	8
	.align		4
        /*0000*/ 	.word	0x00000000
	.align		4
        /*0004*/ 	.word	0xffffffff
	.align		4
        /*0008*/ 	.word	0x00000000
	.align		4
        /*000c*/ 	.word	0xfffffffe
	.align		4
        /*0010*/ 	.word	0x00000000
	.align		4
        /*0014*/ 	.word	0xfffffffd
	.align		4
        /*0018*/ 	.word	0x00000000
	.align		4
        /*001c*/ 	.word	0xfffffffc


//--------------------- .text._Z6kernelPiS_S_     --------------------------
	.section	.text._Z6kernelPiS_S_,"ax",@progbits
	.align	128
        .global         _Z6kernelPiS_S_
        .type           _Z6kernelPiS_S_,@function
        .size           _Z6kernelPiS_S_,(.L_x_1 - _Z6kernelPiS_S_)
        .other          _Z6kernelPiS_S_,@"STO_CUDA_ENTRY STV_DEFAULT"
_Z6kernelPiS_S_:
.text._Z6kernelPiS_S_:
[----:B------:R-:W-:Y:S01]  /*0000*/  LDC R1, c[0x0][0x37c] ;  /* 0x0000df00ff017b82 */ /* 0x000fe20000000800 */
[----:B------:R-:W0:Y:S02]  /*0010*/  S2R R9, SR_CTAID.X ;  /* 0x0000000000097919 */ /* 0x000e240000002500 */
[----:B0-----:R-:W-:-:S13]  /*0020*/  ISETP.GT.U32.AND P0, PT, R9, 0x9, PT ;  /* 0x000000090900780c */ /* 0x001fda0003f04070 */
[----:B------:R-:W-:Y:S05]  /*0030*/  @P0 EXIT ;  /* 0x000000000000094d */ /* 0x000fea0003800000 */
[----:B------:R-:W0:Y:S01]  /*0040*/  LDC.64 R2, c[0x0][0x380] ;  /* 0x0000e000ff027b82 */ /* 0x000e220000000a00 */
[----:B------:R-:W1:Y:S07]  /*0050*/  LDCU.64 UR4, c[0x0][0x358] ;  /* 0x00006b00ff0477ac */ /* 0x000e6e0008000a00 */
[----:B------:R-:W2:Y:S08]  /*0060*/  LDC.64 R4, c[0x0][0x388] ;  /* 0x0000e200ff047b82 */ /* 0x000eb00000000a00 */
[----:B------:R-:W3:Y:S01]  /*0070*/  LDC.64 R6, c[0x0][0x390] ;  /* 0x0000e400ff067b82 */ /* 0x000ee20000000a00 */
[----:B0-----:R-:W-:-:S06]  /*0080*/  IMAD.WIDE.U32 R2, R9, 0x4, R2 ;  /* 0x0000000409027825 */ /* 0x001fcc00078e0002 */
[----:B-1----:R-:W4:Y:S01]  /*0090*/  LDG.E R2, desc[UR4][R2.64] ;  /* 0x0000000402027981 */ /* 0x002f22000c1e1900 */
[----:B--2---:R-:W-:-:S06]  /*00a0*/  IMAD.WIDE.U32 R4, R9, 0x4, R4 ;  /* 0x0000000409047825 */ /* 0x004fcc00078e0004 */
[----:B------:R-:W4:Y:S01]  /*00b0*/  LDG.E R5, desc[UR4][R4.64] ;  /* 0x0000000404057981 */ /* 0x000f22000c1e1900 */
[----:B---3--:R-:W-:Y:S01]  /*00c0*/  IMAD.WIDE.U32 R6, R9, 0x4, R6 ;  /* 0x0000000409067825 */ /* 0x008fe200078e0006 */
[----:B----4-:R-:W-:-:S05]  /*00d0*/  IADD3 R9, PT, PT, R2, R5, RZ ;  /* 0x0000000502097210 */ /* 0x010fca0007ffe0ff */
[----:B------:R-:W-:Y:S01]  /*00e0*/  STG.E desc[UR4][R6.64], R9 ;  /* 0x0000000906007986 */ /* 0x000fe2000c101904 */
[----:B------:R-:W-:Y:S05]  /*00f0*/  EXIT ;  /* 0x000000000000794d */ /* 0x000fea0003800000 */
.L_x_0:
[----:B------:R-:W-:-:S00]  /*0100*/  BRA `(.L_x_0) ;  /* 0xfffffffc00fc7947 */ /* 0x000fc0000383ffff */
[----:B------:R-:W-:-:S00]  /*0110*/  NOP ;  /* 0x0000000000007918 */ /* 0x000fc00000000000 */
        /* <DEDUP_REMOVED lines=14> */
.L_x_1:


//--------------------- .nv.shared.reserved.0     --------------------------
	.section	.nv.shared.reserved.0,"aw",@nobits
	.weak		__nv_reservedSMEM_offset_0_alias
	.size		__nv_reservedSMEM_offset_0_alias, 0, 64
	.other		__nv_reservedSMEM_offset_0_alias,@"STO_CUDA_RESERVED_SHARED STV_DEFAULT"
__nv_reservedSMEM_offset_0_alias:
	.zero		0
	.zero		64


//--------------------- .nv.constant0._Z6kernelPiS_S_ --------------------------
	.section	.nv.constant0._Z6kernelPiS_S_,"a",@progbits
	.sectionflags	@""
	.align	4
.nv.constant0._Z6kernelPiS_S_:
	.zero		920


//--------------------- SYMBOLS --------------------------

	.type		.nv.reservedSmem.offset0,@object
	.size		.nv.reservedSmem.offset0,0x4
